	.headerflags	@"EF_CUDA_TEXMODE_UNIFIED EF_CUDA_64BIT_ADDRESS EF_CUDA_ACCELERATORS EF_CUDA_SM90 EF_CUDA_VIRTUAL_SM(EF_CUDA_SM90)"
	.elftype	@"ET_EXEC"


//--------------------- .nv.info                  --------------------------
	.section	.nv.info,"",@"SHT_CUDA_INFO"
	.align	4


	//----- nvinfo : EIATTR_REGCOUNT
	.align		4
        /*0000*/ 	.byte	0x04, 0x2f
        /*0002*/ 	.short	(.L_3 - .L_2)
	.align		4
.L_2:
        /*0004*/ 	.word	index@(triton_poi_fused__native_batch_norm_legit_no_training_cat_relu_43)
        /*0008*/ 	.word	0x00000042


	//----- nvinfo : EIATTR_MIN_STACK_SIZE
	.align		4
.L_3:
        /*000c*/ 	.byte	0x04, 0x12
        /*000e*/ 	.short	(.L_5 - .L_4)
	.align		4
.L_4:
        /*0010*/ 	.word	index@(triton_poi_fused__native_batch_norm_legit_no_training_cat_relu_43)
        /*0014*/ 	.word	0x00000000


	//----- nvinfo : EIATTR_FRAME_SIZE
	.align		4
.L_5:
        /*0018*/ 	.byte	0x04, 0x11
        /*001a*/ 	.short	(.L_7 - .L_6)
	.align		4
.L_6:
        /*001c*/ 	.word	index@(triton_poi_fused__native_batch_norm_legit_no_training_cat_relu_43)
        /*0020*/ 	.word	0x00000000


	//----- nvinfo : EIATTR_MIN_STACK_SIZE
	.align		4
.L_7:
        /*0024*/ 	.byte	0x04, 0x12
        /*0026*/ 	.short	(.L_9 - .L_8)
	.align		4
.L_8:
        /*0028*/ 	.word	index@(triton_poi_fused__native_batch_norm_legit_no_training_cat_relu_43)
        /*002c*/ 	.word	0x00000000
.L_9:


//--------------------- .nv.info.triton_poi_fused__native_batch_norm_legit_no_training_cat_relu_43 --------------------------
	.section	.nv.info.triton_poi_fused__native_batch_norm_legit_no_training_cat_relu_43,"",@"SHT_CUDA_INFO"
	.sectionflags	@""
	.align	4


	//----- nvinfo : EIATTR_CUDA_API_VERSION
	.align		4
        /*0000*/ 	.byte	0x04, 0x37
        /*0002*/ 	.short	(.L_11 - .L_10)
.L_10:
        /*0004*/ 	.word	0x0000007c


	//----- nvinfo : EIATTR_KPARAM_INFO
	.align		4
.L_11:
        /*0008*/ 	.byte	0x04, 0x17
        /*000a*/ 	.short	(.L_13 - .L_12)
.L_12:
        /*000c*/ 	.word	0x00000000
        /*0010*/ 	.short	0x0009
        /*0012*/ 	.short	0x0048
        /*0014*/ 	.byte	0x00, 0xf0, 0x11, 0x00


	//----- nvinfo : EIATTR_KPARAM_INFO
	.align		4
.L_13:
        /*0018*/ 	.byte	0x04, 0x17
        /*001a*/ 	.short	(.L_15 - .L_14)
.L_14:
        /*001c*/ 	.word	0x00000000
        /*0020*/ 	.short	0x0008
        /*0022*/ 	.short	0x0040
        /*0024*/ 	.byte	0x00, 0xf4, 0x21, 0x00


	//----- nvinfo : EIATTR_KPARAM_INFO
	.align		4
.L_15:
        /*0028*/ 	.byte	0x04, 0x17
        /*002a*/ 	.short	(.L_17 - .L_16)
.L_16:
        /*002c*/ 	.word	0x00000000
        /*0030*/ 	.short	0x0007
        /*0032*/ 	.short	0x0038
        /*0034*/ 	.byte	0x00, 0xf4, 0x21, 0x00


	//----- nvinfo : EIATTR_KPARAM_INFO
	.align		4
.L_17:
        /*0038*/ 	.byte	0x04, 0x17
        /*003a*/ 	.short	(.L_19 - .L_18)
.L_18:
        /*003c*/ 	.word	0x00000000
        /*0040*/ 	.short	0x0006
        /*0042*/ 	.short	0x0030
        /*0044*/ 	.byte	0x00, 0xf4, 0x21, 0x00


	//----- nvinfo : EIATTR_KPARAM_INFO
	.align		4
.L_19:
        /*0048*/ 	.byte	0x04, 0x17
        /*004a*/ 	.short	(.L_21 - .L_20)
.L_20:
        /*004c*/ 	.word	0x00000000
        /*0050*/ 	.short	0x0005
        /*0052*/ 	.short	0x0028
        /*0054*/ 	.byte	0x00, 0xf4, 0x21, 0x00


	//----- nvinfo : EIATTR_KPARAM_INFO
	.align		4
.L_21:
        /*0058*/ 	.byte	0x04, 0x17
        /*005a*/ 	.short	(.L_23 - .L_22)
.L_22:
        /*005c*/ 	.word	0x00000000
        /*0060*/ 	.short	0x0004
        /*0062*/ 	.short	0x0020
        /*0064*/ 	.byte	0x00, 0xf4, 0x21, 0x00


	//----- nvinfo : EIATTR_KPARAM_INFO
	.align		4
.L_23:
        /*0068*/ 	.byte	0x04, 0x17
        /*006a*/ 	.short	(.L_25 - .L_24)
.L_24:
        /*006c*/ 	.word	0x00000000
        /*0070*/ 	.short	0x0003
        /*0072*/ 	.short	0x0018
        /*0074*/ 	.byte	0x00, 0xf4, 0x21, 0x00


	//----- nvinfo : EIATTR_KPARAM_INFO
	.align		4
.L_25:
        /*0078*/ 	.byte	0x04, 0x17
        /*007a*/ 	.short	(.L_27 - .L_26)
.L_26:
        /*007c*/ 	.word	0x00000000
        /*0080*/ 	.short	0x0002
        /*0082*/ 	.short	0x0010
        /*0084*/ 	.byte	0x00, 0xf4, 0x21, 0x00


	//----- nvinfo : EIATTR_KPARAM_INFO
	.align		4
.L_27:
        /*0088*/ 	.byte	0x04, 0x17
        /*008a*/ 	.short	(.L_29 - .L_28)
.L_28:
        /*008c*/ 	.word	0x00000000
        /*0090*/ 	.short	0x0001
        /*0092*/ 	.short	0x0008
        /*0094*/ 	.byte	0x00, 0xf4, 0x21, 0x00


	//----- nvinfo : EIATTR_KPARAM_INFO
	.align		4
.L_29:
        /*0098*/ 	.byte	0x04, 0x17
        /*009a*/ 	.short	(.L_31 - .L_30)
.L_30:
        /*009c*/ 	.word	0x00000000
        /*00a0*/ 	.short	0x0000
        /*00a2*/ 	.short	0x0000
        /*00a4*/ 	.byte	0x00, 0xf4, 0x21, 0x00


	//----- nvinfo : EIATTR_SPARSE_MMA_MASK
	.align		4
.L_31:
        /*00a8*/ 	.byte	0x03, 0x50
        /*00aa*/ 	.short	0x0000


	//----- nvinfo : EIATTR_MAXREG_COUNT
	.align		4
        /*00ac*/ 	.byte	0x03, 0x1b
        /*00ae*/ 	.short	0x00ff


	//----- nvinfo : EIATTR_EXIT_INSTR_OFFSETS
	.align		4
        /*00b0*/ 	.byte	0x04, 0x1c
        /*00b2*/ 	.short	(.L_33 - .L_32)


	//   ....[0]....
.L_32:
        /*00b4*/ 	.word	0x00001510


	//   ....[1]....
        /*00b8*/ 	.word	0x00001530


	//----- nvinfo : EIATTR_REQNTID
	.align		4
.L_33:
        /*00bc*/ 	.byte	0x04, 0x10
        /*00be*/ 	.short	(.L_35 - .L_34)
.L_34:
        /*00c0*/ 	.word	0x00000080
        /*00c4*/ 	.word	0x00000001
        /*00c8*/ 	.word	0x00000001


	//----- nvinfo : EIATTR_CBANK_PARAM_SIZE
	.align		4
.L_35:
        /*00cc*/ 	.byte	0x03, 0x19
        /*00ce*/ 	.short	0x004c


	//----- nvinfo : EIATTR_PARAM_CBANK
	.align		4
        /*00d0*/ 	.byte	0x04, 0x0a
        /*00d2*/ 	.short	(.L_37 - .L_36)
	.align		4
.L_36:
        /*00d4*/ 	.word	index@(.nv.constant0.triton_poi_fused__native_batch_norm_legit_no_training_cat_relu_43)
        /*00d8*/ 	.short	0x0210
        /*00da*/ 	.short	0x004c


	//----- nvinfo : EIATTR_SW_WAR
	.align		4
.L_37:
        /*00dc*/ 	.byte	0x04, 0x36
        /*00de*/ 	.short	(.L_39 - .L_38)
.L_38:
        /*00e0*/ 	.word	0x00000008
.L_39:


//--------------------- .nv.callgraph             --------------------------
	.section	.nv.callgraph,"",@"SHT_CUDA_CALLGRAPH"
	.align	4
	.sectionentsize	8
	.align		4
        /*0000*/ 	.word	0x00000000
	.align		4
        /*0004*/ 	.word	0xffffffff
	.align		4
        /*0008*/ 	.word	0x00000000
	.align		4
        /*000c*/ 	.word	0xfffffffe
	.align		4
        /*0010*/ 	.word	0x00000000
	.align		4
        /*0014*/ 	.word	0xfffffffd
	.align		4
        /*0018*/ 	.word	0x00000000
	.align		4
        /*001c*/ 	.word	0xfffffffc


//--------------------- .nv.constant4             --------------------------
	.section	.nv.constant4,"a",@progbits
	.align	8
	.align		8
.nv.constant4:
        /*0000*/ 	.dword	_$_str
	.align		8
        /*0008*/ 	.dword	_$_str_$_2


//--------------------- .text.triton_poi_fused__native_batch_norm_legit_no_training_cat_relu_43 --------------------------
	.section	.text.triton_poi_fused__native_batch_norm_legit_no_training_cat_relu_43,"ax",@progbits
	.align	128
        .global         triton_poi_fused__native_batch_norm_legit_no_training_cat_relu_43
        .type           triton_poi_fused__native_batch_norm_legit_no_training_cat_relu_43,@function
        .size           triton_poi_fused__native_batch_norm_legit_no_training_cat_relu_43,(.L_x_1 - triton_poi_fused__native_batch_norm_legit_no_training_cat_relu_43)
        .other          triton_poi_fused__native_batch_norm_legit_no_training_cat_relu_43,@"STO_CUDA_ENTRY STV_DEFAULT"
triton_poi_fused__native_batch_norm_legit_no_training_cat_relu_43:
.text.triton_poi_fused__native_batch_norm_legit_no_training_cat_relu_43:
[----:B------:R-:W0:Y:S01]  /*0000*/  LDC R1, c[0x0][0x28] ;  /* 0x00000a00ff017b82 */ /* 0x000e220000000800 */
[----:B------:R-:W1:Y:S07]  /*0010*/  S2R R0, SR_TID.X ;  /* 0x0000000000007919 */ /* 0x000e6e0000002100 */
[----:B------:R-:W2:Y:S01]  /*0020*/  LDC.64 R4, c[0x0][0x230] ;  /* 0x00008c00ff047b82 */ /* 0x000ea20000000a00 */
[----:B------:R-:W-:Y:S01]  /*0030*/  IMAD.MOV.U32 R2, RZ, RZ, RZ ;  /* 0x000000ffff027224 */ /* 0x000fe200078e00ff */
[----:B------:R-:W-:Y:S01]  /*0040*/  ULDC.64 UR4, c[0x0][0x208] ;  /* 0x0000820000047ab9 */ /* 0x000fe20000000a00 */
[----:B------:R-:W3:Y:S01]  /*0050*/  S2R R59, SR_CTAID.X ;  /* 0x00000000003b7919 */ /* 0x000ee20000002500 */
[----:B------:R-:W-:-:S02]  /*0060*/  IMAD.MOV.U32 R28, RZ, RZ, RZ ;  /* 0x000000ffff1c7224 */ /* 0x000fc400078e00ff */
[----:B------:R-:W-:Y:S01]  /*0070*/  IMAD.MOV.U32 R10, RZ, RZ, RZ ;  /* 0x000000ffff0a7224 */ /* 0x000fe200078e00ff */
[----:B------:R-:W-:Y:S01]  /*0080*/  CS2R R12, SRZ ;  /* 0x00000000000c7805 */ /* 0x000fe2000001ff00 */
[----:B------:R-:W-:Y:S01]  /*0090*/  IMAD.MOV.U32 R14, RZ, RZ, RZ ;  /* 0x000000ffff0e7224 */ /* 0x000fe200078e00ff */
[----:B------:R-:W4:Y:S01]  /*00a0*/  LDC.64 R34, c[0x0][0x210] ;  /* 0x00008400ff227b82 */ /* 0x000f220000000a00 */
[----:B------:R-:W-:Y:S02]  /*00b0*/  IMAD.MOV.U32 R58, RZ, RZ, RZ ;  /* 0x000000ffff3a7224 */ /* 0x000fe400078e00ff */
[----:B------:R-:W-:Y:S02]  /*00c0*/  IMAD.MOV.U32 R30, RZ, RZ, RZ ;  /* 0x000000ffff1e7224 */ /* 0x000fe400078e00ff */
[----:B------:R-:W-:-:S03]  /*00d0*/  IMAD.MOV.U32 R33, RZ, RZ, 0x3e800000 ;  /* 0x3e800000ff217424 */ /* 0x000fc600078e00ff */
[----:B------:R-:W5:Y:S08]  /*00e0*/  LDC.64 R62, c[0x0][0x218] ;  /* 0x00008600ff3e7b82 */ /* 0x000f700000000a00 */
[----:B------:R-:W2:Y:S01]  /*00f0*/  LDC.64 R26, c[0x0][0x228] ;  /* 0x00008a00ff1a7b82 */ /* 0x000ea20000000a00 */
[----:B------:R-:W-:Y:S01]  /*0100*/  IMAD.MOV.U32 R56, RZ, RZ, RZ ;  /* 0x000000ffff387224 */ /* 0x000fe200078e00ff */
[----:B------:R-:W-:-:S02]  /*0110*/  CS2R R54, SRZ ;  /* 0x0000000000367805 */ /* 0x000fc4000001ff00 */
[----:B------:R-:W-:Y:S02]  /*0120*/  CS2R R52, SRZ ;  /* 0x0000000000347805 */ /* 0x000fe4000001ff00 */
[----:B------:R-:W-:Y:S02]  /*0130*/  CS2R R48, SRZ ;  /* 0x0000000000307805 */ /* 0x000fe4000001ff00 */
[----:B------:R-:W-:Y:S01]  /*0140*/  CS2R R46, SRZ ;  /* 0x00000000002e7805 */ /* 0x000fe2000001ff00 */
[----:B-1----:R-:W-:Y:S01]  /*0150*/  IMAD.SHL.U32 R0, R0, 0x4, RZ ;  /* 0x0000000400007824 */ /* 0x002fe200078e00ff */
[----:B------:R-:W-:Y:S02]  /*0160*/  CS2R R38, SRZ ;  /* 0x0000000000267805 */ /* 0x000fe4000001ff00 */
[----:B------:R-:W-:Y:S02]  /*0170*/  CS2R R40, SRZ ;  /* 0x0000000000287805 */ /* 0x000fe4000001ff00 */
[----:B------:R-:W-:-:S02]  /*0180*/  CS2R R36, SRZ ;  /* 0x0000000000247805 */ /* 0x000fc4000001ff00 */
[----:B---3--:R-:W-:Y:S02]  /*0190*/  SHF.R.S32.HI R7, RZ, 0x15, R59 ;  /* 0x00000015ff077819 */ /* 0x008fe4000001143b */
[----:B------:R-:W-:Y:S02]  /*01a0*/  CS2R R42, SRZ ;  /* 0x00000000002a7805 */ /* 0x000fe4000001ff00 */
[----:B------:R-:W-:Y:S02]  /*01b0*/  LOP3.LUT R0, R0, 0x1fc, RZ, 0xc0, !PT ;  /* 0x000001fc00007812 */ /* 0x000fe400078ec0ff */
[----:B------:R-:W-:Y:S02]  /*01c0*/  CS2R R44, SRZ ;  /* 0x00000000002c7805 */ /* 0x000fe4000001ff00 */
[----:B------:R-:W-:Y:S01]  /*01d0*/  SGXT R7, R7, 0x1 ;  /* 0x000000010707781a */ /* 0x000fe20000000200 */
[----:B------:R-:W-:Y:S01]  /*01e0*/  ULDC.64 UR6, c[0x0][0x220] ;  /* 0x0000880000067ab9 */ /* 0x000fe20000000a00 */
[----:B------:R-:W-:-:S04]  /*01f0*/  IMAD R59, R59, 0x400, R0 ;  /* 0x000004003b3b7824 */ /* 0x000fc800078e0200 */
[----:B------:R-:W-:Y:S01]  /*0200*/  VIADD R31, R59, 0x200 ;  /* 0x000002003b1f7836 */ /* 0x000fe20000000000 */
[----:B------:R-:W-:Y:S02]  /*0210*/  LEA.HI R0, R7, R59, RZ, 0x4 ;  /* 0x0000003b07007211 */ /* 0x000fe400078f20ff */
[----:B------:R-:W-:Y:S02]  /*0220*/  ISETP.GE.AND P1, PT, R59, 0x16c00, PT ;  /* 0x00016c003b00780c */ /* 0x000fe40003f26270 */
[----:B------:R-:W-:Y:S02]  /*0230*/  SHF.R.S32.HI R3, RZ, 0x4, R0 ;  /* 0x00000004ff037819 */ /* 0x000fe40000011400 */
[----:B------:R-:W-:-:S03]  /*0240*/  LEA.HI R7, R7, R31, RZ, 0x4 ;  /* 0x0000001f07077211 */ /* 0x000fc600078f20ff */
[----:B------:R-:W-:Y:S01]  /*0250*/  IMAD.HI R2, R3, -0x4bf4bf4b, R2 ;  /* 0xb40b40b503027827 */ /* 0x000fe200078e0202 */
[----:B------:R-:W-:-:S04]  /*0260*/  SHF.R.S32.HI R29, RZ, 0x4, R7 ;  /* 0x00000004ff1d7819 */ /* 0x000fc80000011407 */
[----:B------:R-:W-:-:S04]  /*0270*/  SHF.R.U32.HI R9, RZ, 0x1f, R2 ;  /* 0x0000001fff097819 */ /* 0x000fc80000011602 */
[----:B------:R-:W-:-:S05]  /*0280*/  LEA.HI.SX32 R9, R2, R9, 0x16 ;  /* 0x0000000902097211 */ /* 0x000fca00078fb2ff */
[----:B------:R-:W-:Y:S01]  /*0290*/  IMAD R57, R9, -0x5b0, R3 ;  /* 0xfffffa5009397824 */ /* 0x000fe200078e0203 */
[----:B------:R-:W-:-:S03]  /*02a0*/  CS2R R8, SRZ ;  /* 0x0000000000087805 */ /* 0x000fc6000001ff00 */
[----:B--2---:R-:W-:-:S04]  /*02b0*/  IMAD.WIDE R2, R57, 0x4, R4 ;  /* 0x0000000439027825 */ /* 0x004fc800078e0204 */
[----:B------:R-:W-:Y:S01]  /*02c0*/  IMAD.HI R6, R29, -0x4bf4bf4b, R28 ;  /* 0xb40b40b51d067827 */ /* 0x000fe200078e021c */
[----:B------:R-:W2:Y:S04]  /*02d0*/  @!P1 LDG.E.EL R8, desc[UR4][R2.64] ;  /* 0x0000000402089981 */ /* 0x000ea8000c2e1900 */
[----:B------:R-:W3:Y:S01]  /*02e0*/  @!P1 LDG.E.EL R9, desc[UR4][R2.64] ;  /* 0x0000000402099981 */ /* 0x000ee2000c2e1900 */
[----:B------:R-:W-:Y:S02]  /*02f0*/  SHF.R.U32.HI R7, RZ, 0x1f, R6 ;  /* 0x0000001fff077819 */ /* 0x000fe40000011606 */
[----:B------:R-:W-:Y:S01]  /*0300*/  ISETP.GE.AND P0, PT, R31, 0x16c00, PT ;  /* 0x00016c001f00780c */ /* 0x000fe20003f06270 */
[----:B------:R-:W4:Y:S01]  /*0310*/  @!P1 LDG.E.EL R10, desc[UR4][R2.64] ;  /* 0x00000004020a9981 */ /* 0x000f22000c2e1900 */
[----:B------:R-:W-:Y:S01]  /*0320*/  LEA.HI.SX32 R7, R6, R7, 0x16 ;  /* 0x0000000706077211 */ /* 0x000fe200078fb2ff */
[----:B------:R-:W-:-:S04]  /*0330*/  IMAD.MOV.U32 R6, RZ, RZ, RZ ;  /* 0x000000ffff067224 */ /* 0x000fc800078e00ff */
[----:B------:R-:W-:Y:S02]  /*0340*/  IMAD R28, R7, -0x5b0, R29 ;  /* 0xfffffa50071c7824 */ /* 0x000fe400078e021d */
[----:B------:R1:W5:Y:S01]  /*0350*/  @!P1 LDG.E.EL R6, desc[UR4][R2.64] ;  /* 0x0000000402069981 */ /* 0x000362000c2e1900 */
[----:B------:R-:W-:Y:S02]  /*0360*/  IMAD.MOV.U32 R7, RZ, RZ, RZ ;  /* 0x000000ffff077224 */ /* 0x000fe400078e00ff */
[----:B------:R-:W-:-:S05]  /*0370*/  IMAD.WIDE R4, R28, 0x4, R4 ;  /* 0x000000041c047825 */ /* 0x000fca00078e0204 */
[----:B------:R-:W5:Y:S04]  /*0380*/  @!P0 LDG.E.EL R7, desc[UR4][R4.64] ;  /* 0x0000000404078981 */ /* 0x000f68000c2e1900 */
[----:B------:R-:W5:Y:S04]  /*0390*/  @!P0 LDG.E.EL R12, desc[UR4][R4.64] ;  /* 0x00000004040c8981 */ /* 0x000f68000c2e1900 */
[----:B------:R-:W5:Y:S04]  /*03a0*/  @!P0 LDG.E.EL R13, desc[UR4][R4.64] ;  /* 0x00000004040d8981 */ /* 0x000f68000c2e1900 */
[----:B------:R2:W5:Y:S01]  /*03b0*/  @!P0 LDG.E.EL R14, desc[UR4][R4.64] ;  /* 0x00000004040e8981 */ /* 0x000562000c2e1900 */
[----:B------:R-:W-:-:S04]  /*03c0*/  IMAD.HI R11, R59, -0x4bf4bf4b, R58 ;  /* 0xb40b40b53b0b7827 */ /* 0x000fc800078e023a */
[----:B------:R-:W-:Y:S01]  /*03d0*/  IMAD.SHL.U32 R20, R57, 0x10, RZ ;  /* 0x0000001039147824 */ /* 0x000fe200078e00ff */
[----:B-1----:R-:W-:-:S04]  /*03e0*/  SHF.R.U32.HI R2, RZ, 0x1f, R11 ;  /* 0x0000001fff027819 */ /* 0x002fc8000001160b */
[----:B------:R-:W-:Y:S02]  /*03f0*/  LEA.HI.SX32 R11, R11, R2, 0x12 ;  /* 0x000000020b0b7211 */ /* 0x000fe400078f92ff */
[----:B------:R-:W-:Y:S01]  /*0400*/  SHF.R.S32.HI R21, RZ, 0x1f, R20 ;  /* 0x0000001fff157819 */ /* 0x000fe20000011414 */
[----:B--2---:R-:W-:Y:S01]  /*0410*/  FADD R8, R8, 0.0010000000474974513054 ;  /* 0x3a83126f08087421 */ /* 0x004fe20000000000 */
[----:B---3--:R-:W-:Y:S01]  /*0420*/  FADD R3, R9, 0.0010000000474974513054 ;  /* 0x3a83126f09037421 */ /* 0x008fe20000000000 */
[----:B------:R-:W-:-:S04]  /*0430*/  IMAD.HI R9, R31, -0x4bf4bf4b, R30 ;  /* 0xb40b40b51f097827 */ /* 0x000fc800078e021e */
[----:B------:R-:W1:Y:S01]  /*0440*/  MUFU.SQRT R8, R8 ;  /* 0x0000000800087308 */ /* 0x000e620000002000 */
[----:B----4-:R-:W-:Y:S01]  /*0450*/  FADD R10, R10, 0.0010000000474974513054 ;  /* 0x3a83126f0a0a7421 */ /* 0x010fe20000000000 */
[----:B0-----:R-:W-:-:S06]  /*0460*/  SHF.R.U32.HI R4, RZ, 0x1f, R9 ;  /* 0x0000001fff047819 */ /* 0x001fcc0000011609 */
[----:B------:R0:W2:Y:S01]  /*0470*/  MUFU.SQRT R15, R3 ;  /* 0x00000003000f7308 */ /* 0x0000a20000002000 */
[----:B------:R-:W-:Y:S01]  /*0480*/  LEA.HI.SX32 R9, R9, R4, 0x12 ;  /* 0x0000000409097211 */ /* 0x000fe200078f92ff */
[----:B-----5:R-:W-:Y:S01]  /*0490*/  FADD R6, R6, 0.0010000000474974513054 ;  /* 0x3a83126f06067421 */ /* 0x020fe20000000000 */
[----:B------:R-:W-:-:S03]  /*04a0*/  IMAD R4, R11, 0x5980, RZ ;  /* 0x000059800b047824 */ /* 0x000fc600078e02ff */
[----:B------:R-:W-:Y:S01]  /*04b0*/  IMAD R5, R9, 0x5980, RZ ;  /* 0x0000598009057824 */ /* 0x000fe200078e02ff */
[----:B-1----:R-:W-:Y:S01]  /*04c0*/  FSETP.GT.AND P5, PT, R8, 8.50705917302346158658e+37, PT ;  /* 0x7e8000000800780b */ /* 0x002fe20003fa4000 */
[----:B------:R-:W1:Y:S01]  /*04d0*/  MUFU.SQRT R10, R10 ;  /* 0x0000000a000a7308 */ /* 0x000e620000002000 */
[----:B0-----:R-:W-:Y:S01]  /*04e0*/  LOP3.LUT R3, R0, 0xfffffff0, RZ, 0xc0, !PT ;  /* 0xfffffff000037812 */ /* 0x001fe200078ec0ff */
[----:B------:R-:W-:Y:S01]  /*04f0*/  IMAD.SHL.U32 R0, R28, 0x10, RZ ;  /* 0x000000101c007824 */ /* 0x000fe200078e00ff */
[----:B------:R-:W-:Y:S01]  /*0500*/  SHF.R.S32.HI R2, RZ, 0x1f, R4 ;  /* 0x0000001fff027819 */ /* 0x000fe20000011404 */
[----:B------:R-:W-:Y:S01]  /*0510*/  FADD R7, R7, 0.0010000000474974513054 ;  /* 0x3a83126f07077421 */ /* 0x000fe20000000000 */
[----:B------:R-:W-:Y:S01]  /*0520*/  SHF.R.S32.HI R16, RZ, 0x1f, R5 ;  /* 0x0000001fff107819 */ /* 0x000fe20000011405 */
[----:B------:R-:W-:Y:S02]  /*0530*/  IMAD.IADD R3, R59, 0x1, -R3 ;  /* 0x000000013b037824 */ /* 0x000fe400078e0a03 */
[----:B------:R-:W-:Y:S01]  /*0540*/  FADD R12, R12, 0.0010000000474974513054 ;  /* 0x3a83126f0c0c7421 */ /* 0x000fe20000000000 */
[----:B------:R-:W0:Y:S01]  /*0550*/  MUFU.SQRT R6, R6 ;  /* 0x0000000600067308 */ /* 0x000e220000002000 */
[----:B------:R-:W-:Y:S01]  /*0560*/  FADD R13, R13, 0.0010000000474974513054 ;  /* 0x3a83126f0d0d7421 */ /* 0x000fe20000000000 */
[----:B------:R-:W-:-:S02]  /*0570*/  SHF.R.S32.HI R23, RZ, 0x1f, R3 ;  /* 0x0000001fff177819 */ /* 0x000fc40000011403 */
[-C--:B------:R-:W-:Y:S01]  /*0580*/  IADD3 R20, P4, P6, R20, R3.reuse, R4 ;  /* 0x0000000314147210 */ /* 0x080fe20007e9e004 */
[----:B------:R-:W-:Y:S01]  /*0590*/  FADD R14, R14, 0.0010000000474974513054 ;  /* 0x3a83126f0e0e7421 */ /* 0x000fe20000000000 */
[----:B------:R-:W-:Y:S02]  /*05a0*/  IADD3 R22, P2, P3, R0, R3, R5 ;  /* 0x0000000300167210 */ /* 0x000fe40007b5e005 */
[----:B------:R-:W3:Y:S01]  /*05b0*/  MUFU.SQRT R7, R7 ;  /* 0x0000000700077308 */ /* 0x000ee20000002000 */
[----:B------:R-:W-:Y:S02]  /*05c0*/  SHF.R.S32.HI R0, RZ, 0x1f, R0 ;  /* 0x0000001fff007819 */ /* 0x000fe40000011400 */
[-C--:B------:R-:W-:Y:S01]  /*05d0*/  IADD3.X R21, R21, R23.reuse, R2, P4, P6 ;  /* 0x0000001715157210 */ /* 0x080fe200027ec402 */
[----:B------:R-:W-:Y:S01]  /*05e0*/  IMAD R2, R9, -0x5b00, R31 ;  /* 0xffffa50009027824 */ /* 0x000fe200078e021f */
[C---:B------:R-:W-:Y:S01]  /*05f0*/  FSETP.GEU.AND P4, PT, R8.reuse, 1.175494350822287508e-38, PT ;  /* 0x008000000800780b */ /* 0x040fe20003f8e000 */
[----:B------:R-:W-:Y:S01]  /*0600*/  @P5 FMUL R8, R8, 0.25 ;  /* 0x3e80000008085820 */ /* 0x000fe20000400000 */
[----:B--2---:R-:W-:Y:S01]  /*0610*/  FSETP.GT.AND P6, PT, R15, 8.50705917302346158658e+37, PT ;  /* 0x7e8000000f00780b */ /* 0x004fe20003fc4000 */
[----:B------:R-:W2:Y:S01]  /*0620*/  MUFU.SQRT R12, R12 ;  /* 0x0000000c000c7308 */ /* 0x000ea20000002000 */
[----:B------:R-:W-:Y:S01]  /*0630*/  IADD3.X R23, R0, R23, R16, P2, P3 ;  /* 0x0000001700177210 */ /* 0x000fe200017e6410 */
[----:B------:R-:W-:Y:S01]  /*0640*/  IMAD R0, R11, -0x5b00, R59 ;  /* 0xffffa5000b007824 */ /* 0x000fe200078e023b */
[----:B-1----:R-:W-:-:S02]  /*0650*/  FSETP.GT.AND P2, PT, R10, 8.50705917302346158658e+37, PT ;  /* 0x7e8000000a00780b */ /* 0x002fc40003f44000 */
[----:B------:R-:W-:Y:S01]  /*0660*/  FSEL R3, R33, 1, P5 ;  /* 0x3f80000021037808 */ /* 0x000fe20002800000 */
[----:B------:R-:W-:Y:S01]  /*0670*/  IMAD.IADD R16, R0, 0x1, R4 ;  /* 0x0000000100107824 */ /* 0x000fe200078e0204 */
[----:B0-----:R-:W-:Y:S01]  /*0680*/  FSETP.GT.AND P5, PT, R6, 8.50705917302346158658e+37, PT ;  /* 0x7e8000000600780b */ /* 0x001fe20003fa4000 */
[----:B------:R-:W0:Y:S01]  /*0690*/  MUFU.SQRT R13, R13 ;  /* 0x0000000d000d7308 */ /* 0x000e220000002000 */
[----:B------:R-:W-:Y:S01]  /*06a0*/  FSETP.GEU.AND P3, PT, R15, 1.175494350822287508e-38, PT ;  /* 0x008000000f00780b */ /* 0x000fe20003f6e000 */
[----:B------:R-:W-:Y:S01]  /*06b0*/  @!P4 FMUL R8, R8, 16777216 ;  /* 0x4b8000000808c820 */ /* 0x000fe20000400000 */
[----:B------:R-:W-:Y:S01]  /*06c0*/  @!P4 FMUL R3, R3, 16777216 ;  /* 0x4b8000000303c820 */ /* 0x000fe20000400000 */
[----:B------:R-:W-:Y:S01]  /*06d0*/  @P6 FMUL R15, R15, 0.25 ;  /* 0x3e8000000f0f6820 */ /* 0x000fe20000400000 */
[C---:B------:R-:W-:Y:S01]  /*06e0*/  FSEL R18, R33.reuse, 1, P6 ;  /* 0x3f80000021127808 */ /* 0x040fe20003000000 */
[----:B------:R-:W-:Y:S01]  /*06f0*/  VIADD R0, R28, 0xfffffc00 ;  /* 0xfffffc001c007836 */ /* 0x000fe20000000000 */
[C---:B------:R-:W-:Y:S01]  /*0700*/  FSETP.GEU.AND P4, PT, R10.reuse, 1.175494350822287508e-38, PT ;  /* 0x008000000a00780b */ /* 0x040fe20003f8e000 */
[----:B------:R-:W-:Y:S01]  /*0710*/  @P2 FMUL R10, R10, 0.25 ;  /* 0x3e8000000a0a2820 */ /* 0x000fe20000400000 */
[C---:B------:R-:W-:Y:S01]  /*0720*/  FSETP.GEU.AND P6, PT, R6.reuse, 1.175494350822287508e-38, PT ;  /* 0x008000000600780b */ /* 0x040fe20003fce000 */
[----:B------:R-:W1:Y:S01]  /*0730*/  MUFU.SQRT R14, R14 ;  /* 0x0000000e000e7308 */ /* 0x000e620000002000 */
[----:B------:R-:W-:Y:S01]  /*0740*/  FSEL R24, R33, 1, P2 ;  /* 0x3f80000021187808 */ /* 0x000fe20001000000 */
[----:B------:R-:W-:Y:S01]  /*0750*/  @P5 FMUL R6, R6, 0.25 ;  /* 0x3e80000006065820 */ /* 0x000fe20000400000 */
[----:B---3--:R-:W-:Y:S01]  /*0760*/  FSETP.GT.AND P2, PT, R7, 8.50705917302346158658e+37, PT ;  /* 0x7e8000000700780b */ /* 0x008fe20003f44000 */
[----:B------:R-:W-:Y:S01]  /*0770*/  @!P3 FMUL R15, R15, 16777216 ;  /* 0x4b8000000f0fb820 */ /* 0x000fe20000400000 */
[----:B------:R-:W-:Y:S01]  /*0780*/  FSEL R30, R33, 1, P5 ;  /* 0x3f800000211e7808 */ /* 0x000fe20002800000 */
[----:B------:R-:W-:Y:S01]  /*0790*/  @!P3 FMUL R18, R18, 16777216 ;  /* 0x4b8000001212b820 */ /* 0x000fe20000400000 */
[----:B------:R-:W-:Y:S01]  /*07a0*/  FSETP.GEU.AND P3, PT, R7, 1.175494350822287508e-38, PT ;  /* 0x008000000700780b */ /* 0x000fe20003f6e000 */
[----:B------:R-:W3:Y:S01]  /*07b0*/  MUFU.RCP R8, R8 ;  /* 0x0000000800087308 */ /* 0x000ee20000001000 */
[----:B------:R-:W-:Y:S01]  /*07c0*/  FSEL R32, R33, 1, P2 ;  /* 0x3f80000021207808 */ /* 0x000fe20001000000 */
[----:B------:R-:W-:Y:S01]  /*07d0*/  @!P4 FMUL R10, R10, 16777216 ;  /* 0x4b8000000a0ac820 */ /* 0x000fe20000400000 */
[----:B------:R-:W-:Y:S01]  /*07e0*/  @!P4 FMUL R24, R24, 16777216 ;  /* 0x4b8000001818c820 */ /* 0x000fe20000400000 */
[----:B------:R-:W-:Y:S01]  /*07f0*/  @!P6 FMUL R6, R6, 16777216 ;  /* 0x4b8000000606e820 */ /* 0x000fe20000400000 */
[----:B------:R-:W-:Y:S01]  /*0800*/  @!P6 FMUL R30, R30, 16777216 ;  /* 0x4b8000001e1ee820 */ /* 0x000fe20000400000 */
[C---:B--2---:R-:W-:Y:S01]  /*0810*/  FSETP.GT.AND P4, PT, R12.reuse, 8.50705917302346158658e+37, PT ;  /* 0x7e8000000c00780b */ /* 0x044fe20003f84000 */
[----:B------:R-:W-:Y:S01]  /*0820*/  IMAD R61, R11, -0x1800, R16 ;  /* 0xffffe8000b3d7824 */ /* 0x000fe200078e0210 */
[----:B0-----:R-:W-:Y:S01]  /*0830*/  FSETP.GT.AND P6, PT, R13, 8.50705917302346158658e+37, PT ;  /* 0x7e8000000d00780b */ /* 0x001fe20003fc4000 */
[----:B------:R-:W-:Y:S01]  /*0840*/  @P2 FMUL R7, R7, 0.25 ;  /* 0x3e80000007072820 */ /* 0x000fe20000400000 */
[----:B------:R-:W-:Y:S01]  /*0850*/  FSETP.GEU.AND P5, PT, R12, 1.175494350822287508e-38, PT ;  /* 0x008000000c00780b */ /* 0x000fe20003fae000 */
[----:B------:R-:W0:Y:S01]  /*0860*/  MUFU.RCP R15, R15 ;  /* 0x0000000f000f7308 */ /* 0x000e220000001000 */
[----:B------:R-:W-:Y:S01]  /*0870*/  FSETP.GEU.AND P2, PT, R13, 1.175494350822287508e-38, PT ;  /* 0x008000000d00780b */ /* 0x000fe20003f4e000 */
[----:B------:R-:W-:Y:S01]  /*0880*/  @!P3 FMUL R7, R7, 16777216 ;  /* 0x4b8000000707b820 */ /* 0x000fe20000400000 */
[----:B------:R-:W-:Y:S01]  /*0890*/  @!P3 FMUL R32, R32, 16777216 ;  /* 0x4b8000002020b820 */ /* 0x000fe20000400000 */
[----:B-1----:R-:W-:Y:S01]  /*08a0*/  FSETP.GT.AND P3, PT, R14, 8.50705917302346158658e+37, PT ;  /* 0x7e8000000e00780b */ /* 0x002fe20003f64000 */
[----:B---3--:R-:W-:Y:S01]  /*08b0*/  FMUL R8, R8, R3 ;  /* 0x0000000308087220 */ /* 0x008fe20000400000 */
[----:B------:R-:W-:Y:S01]  /*08c0*/  FSEL R29, R33, 1, P4 ;  /* 0x3f800000211d7808 */ /* 0x000fe20002000000 */
[----:B------:R-:W-:-:S04]  /*08d0*/  IMAD.WIDE R60, R61, 0x4, R62 ;  /* 0x000000043d3c7825 */ /* 0x000fc800078e023e */
[----:B------:R-:W-:Y:S01]  /*08e0*/  @P4 FMUL R12, R12, 0.25 ;  /* 0x3e8000000c0c4820 */ /* 0x000fe20000400000 */
[----:B------:R-:W-:Y:S01]  /*08f0*/  MUFU.RCP R19, R6 ;  /* 0x0000000600137308 */ /* 0x000fe20000001000 */
[----:B------:R-:W-:Y:S01]  /*0900*/  @P6 FMUL R13, R13, 0.25 ;  /* 0x3e8000000d0d6820 */ /* 0x000fe20000400000 */
[----:B------:R-:W-:Y:S01]  /*0910*/  FSETP.GEU.AND P4, PT, R14, 1.175494350822287508e-38, PT ;  /* 0x008000000e00780b */ /* 0x000fe20003f8e000 */
[----:B------:R-:W-:Y:S01]  /*0920*/  @!P5 FMUL R12, R12, 16777216 ;  /* 0x4b8000000c0cd820 */ /* 0x000fe20000400000 */
[----:B------:R-:W-:Y:S01]  /*0930*/  FSEL R4, R33, 1, P6 ;  /* 0x3f80000021047808 */ /* 0x000fe20003000000 */
[----:B------:R-:W-:Y:S01]  /*0940*/  @!P2 FMUL R13, R13, 16777216 ;  /* 0x4b8000000d0da820 */ /* 0x000fe20000400000 */
[----:B------:R-:W-:Y:S01]  /*0950*/  @!P5 FMUL R29, R29, 16777216 ;  /* 0x4b8000001d1dd820 */ /* 0x000fe20000400000 */
[----:B------:R-:W-:Y:S01]  /*0960*/  ISETP.LT.U32.AND P6, PT, R0, 0x198, !P0 ;  /* 0x000001980000780c */ /* 0x000fe200047c1070 */
[----:B------:R1:W2:Y:S01]  /*0970*/  MUFU.RCP R17, R10 ;  /* 0x0000000a00117308 */ /* 0x0002a20000001000 */
[----:B------:R-:W-:Y:S01]  /*0980*/  @!P2 FMUL R4, R4, 16777216 ;  /* 0x4b8000000404a820 */ /* 0x000fe20000400000 */
[----:B------:R-:W-:-:S05]  /*0990*/  @P3 FMUL R14, R14, 0.25 ;  /* 0x3e8000000e0e3820 */ /* 0x000fca0000400000 */
[----:B------:R-:W-:Y:S01]  /*09a0*/  @!P4 FMUL R14, R14, 16777216 ;  /* 0x4b8000000e0ec820 */ /* 0x000fe20000400000 */
[----:B------:R-:W3:Y:S01]  /*09b0*/  MUFU.RCP R12, R12 ;  /* 0x0000000c000c7308 */ /* 0x000ee20000001000 */
[----:B-1----:R-:W-:Y:S02]  /*09c0*/  IMAD.IADD R10, R2, 0x1, R5 ;  /* 0x00000001020a7824 */ /* 0x002fe400078e0205 */
[----:B0-----:R-:W-:Y:S01]  /*09d0*/  FMUL R5, R15, R18 ;  /* 0x000000120f057220 */ /* 0x001fe20000400000 */
[----:B------:R-:W-:Y:S01]  /*09e0*/  FSEL R15, R33, 1, P3 ;  /* 0x3f800000210f7808 */ /* 0x000fe20001800000 */
[----:B------:R-:W-:Y:S02]  /*09f0*/  IMAD R9, R9, -0x1800, R10 ;  /* 0xffffe80009097824 */ /* 0x000fe400078e020a */
[----:B--2---:R-:W-:Y:S01]  /*0a00*/  FMUL R6, R17, R24 ;  /* 0x0000001811067220 */ /* 0x004fe20000400000 */
[----:B------:R-:W0:Y:S01]  /*0a10*/  MUFU.RCP R13, R13 ;  /* 0x0000000d000d7308 */ /* 0x000e220000001000 */
[----:B------:R-:W-:Y:S01]  /*0a20*/  @!P4 FMUL R15, R15, 16777216 ;  /* 0x4b8000000f0fc820 */ /* 0x000fe20000400000 */
[----:B---3--:R-:W-:-:S06]  /*0a30*/  FMUL R0, R12, R29 ;  /* 0x0000001d0c007220 */ /* 0x008fcc0000400000 */
[----:B------:R1:W2:Y:S08]  /*0a40*/  MUFU.RCP R25, R7 ;  /* 0x0000000700197308 */ /* 0x0002b00000001000 */
[----:B------:R-:W3:Y:S01]  /*0a50*/  MUFU.RCP R14, R14 ;  /* 0x0000000e000e7308 */ /* 0x000ee20000001000 */
[----:B0-----:R-:W-:Y:S01]  /*0a60*/  FMUL R3, R13, R4 ;  /* 0x000000040d037220 */ /* 0x001fe20000400000 */
[----:B-1----:R-:W-:Y:S01]  /*0a70*/  FMUL R7, R19, R30 ;  /* 0x0000001e13077220 */ /* 0x002fe20000400000 */
[----:B------:R-:W0:Y:S01]  /*0a80*/  LDC.64 R12, c[0x0][0x238] ;  /* 0x00008e00ff0c7b82 */ /* 0x000e220000000a00 */
[----:B------:R-:W-:Y:S01]  /*0a90*/  ISETP.GE.AND P3, PT, R57, 0x400, PT ;  /* 0x000004003900780c */ /* 0x000fe20003f66270 */
[----:B------:R-:W-:-:S04]  /*0aa0*/  IMAD.WIDE R16, R16, 0x4, R34 ;  /* 0x0000000410107825 */ /* 0x000fc800078e0222 */
[----:B--2---:R-:W-:Y:S01]  /*0ab0*/  FMUL R2, R25, R32 ;  /* 0x0000002019027220 */ /* 0x004fe20000400000 */
[----:B------:R-:W-:Y:S01]  /*0ac0*/  IMAD.WIDE R62, R9, 0x4, R62 ;  /* 0x00000004093e7825 */ /* 0x000fe200078e023e */
[----:B------:R-:W1:Y:S01]  /*0ad0*/  LDC.64 R18, c[0x0][0x240] ;  /* 0x00009000ff127b82 */ /* 0x000e620000000a00 */
[----:B------:R-:W-:Y:S02]  /*0ae0*/  ISETP.LT.AND P2, PT, R59, 0x16c00, !P3 ;  /* 0x00016c003b00780c */ /* 0x000fe40005f41270 */
[----:B------:R-:W-:-:S04]  /*0af0*/  IMAD.WIDE R34, R10, 0x4, R34 ;  /* 0x000000040a227825 */ /* 0x000fc800078e0222 */
[----:B---3--:R-:W-:Y:S01]  /*0b00*/  FMUL R4, R14, R15 ;  /* 0x0000000f0e047220 */ /* 0x008fe20000400000 */
[----:B------:R-:W-:-:S04]  /*0b10*/  IMAD.WIDE R10, R57, 0x4, R26 ;  /* 0x00000004390a7825 */ /* 0x000fc800078e021a */
[----:B------:R-:W-:Y:S01]  /*0b20*/  IMAD.MOV.U32 R9, RZ, RZ, RZ ;  /* 0x000000ffff097224 */ /* 0x000fe200078e00ff */
[----:B------:R-:W2:Y:S04]  /*0b30*/  @!P1 LDG.E.EL R56, desc[UR4][R10.64] ;  /* 0x000000040a389981 */ /* 0x000ea8000c2e1900 */
[----:B------:R-:W3:Y:S01]  /*0b40*/  @!P1 LDG.E.EL R55, desc[UR4][R10.64] ;  /* 0x000000040a379981 */ /* 0x000ee2000c2e1900 */
[----:B0-----:R-:W-:-:S03]  /*0b50*/  IMAD.WIDE R14, R57, 0x4, R12 ;  /* 0x00000004390e7825 */ /* 0x001fc600078e020c */
[----:B------:R-:W4:Y:S01]  /*0b60*/  @!P1 LDG.E.EL R54, desc[UR4][R10.64] ;  /* 0x000000040a369981 */ /* 0x000f22000c2e1900 */
[----:B------:R-:W-:-:S03]  /*0b70*/  IMAD.WIDE R24, R28, 0x4, R12 ;  /* 0x000000041c187825 */ /* 0x000fc600078e020c */
[----:B------:R0:W5:Y:S01]  /*0b80*/  @!P1 LDG.E.EL R53, desc[UR4][R10.64] ;  /* 0x000000040a359981 */ /* 0x000162000c2e1900 */
[--C-:B-1----:R-:W-:Y:S01]  /*0b90*/  IMAD.WIDE R12, R57, 0x4, R18.reuse ;  /* 0x00000004390c7825 */ /* 0x102fe200078e0212 */
[----:B------:R-:W-:Y:S02]  /*0ba0*/  CS2R R50, SRZ ;  /* 0x0000000000327805 */ /* 0x000fe4000001ff00 */
[----:B------:R-:W2:Y:S01]  /*0bb0*/  @!P1 LDG.E.EL R48, desc[UR4][R14.64] ;  /* 0x000000040e309981 */ /* 0x000ea2000c2e1900 */
[----:B------:R-:W-:-:S03]  /*0bc0*/  IMAD.WIDE R18, R28, 0x4, R18 ;  /* 0x000000041c127825 */ /* 0x000fc600078e0212 */
[----:B------:R-:W2:Y:S01]  /*0bd0*/  @!P1 LDG.E.EL R47, desc[UR4][R14.64] ;  /* 0x000000040e2f9981 */ /* 0x000ea2000c2e1900 */
[----:B------:R-:W-:Y:S02]  /*0be0*/  LEA R32, P4, R20, UR6, 0x2 ;  /* 0x0000000614207c11 */ /* 0x000fe4000f8810ff */
[----:B0-----:R-:W-:Y:S01]  /*0bf0*/  CS2R R10, SRZ ;  /* 0x00000000000a7805 */ /* 0x001fe2000001ff00 */
[----:B------:R-:W-:Y:S01]  /*0c00*/  IMAD.WIDE R26, R28, 0x4, R26 ;  /* 0x000000041c1a7825 */ /* 0x000fe200078e021a */
[----:B------:R-:W2:Y:S04]  /*0c10*/  @!P1 LDG.E.EL R46, desc[UR4][R14.64] ;  /* 0x000000040e2e9981 */ /* 0x000ea8000c2e1900 */
[----:B------:R0:W2:Y:S04]  /*0c20*/  @!P1 LDG.E.EL R9, desc[UR4][R14.64] ;  /* 0x000000040e099981 */ /* 0x0000a8000c2e1900 */
[----:B------:R-:W2:Y:S04]  /*0c30*/  @!P1 LDG.E.EL R38, desc[UR4][R12.64] ;  /* 0x000000040c269981 */ /* 0x000ea8000c2e1900 */
[----:B------:R-:W2:Y:S01]  /*0c40*/  @!P1 LDG.E.EL R39, desc[UR4][R12.64] ;  /* 0x000000040c279981 */ /* 0x000ea2000c2e1900 */
[----:B0-----:R-:W-:-:S03]  /*0c50*/  CS2R R14, SRZ ;  /* 0x00000000000e7805 */ /* 0x001fc6000001ff00 */
        /* <DEDUP_REMOVED lines=9> */
[----:B0-----:R-:W-:-:S03]  /*0cf0*/  LEA R24, P5, R22, UR6, 0x2 ;  /* 0x0000000616187c11 */ /* 0x001fc6000f8a10ff */
[----:B------:R-:W2:Y:S04]  /*0d00*/  @!P0 LDG.E.EL R44, desc[UR4][R18.64] ;  /* 0x00000004122c8981 */ /* 0x000ea8000c2e1900 */
[----:B------:R0:W2:Y:S04]  /*0d10*/  @!P0 LDG.E.EL R45, desc[UR4][R18.64] ;  /* 0x00000004122d8981 */ /* 0x0000a8000c2e1900 */
[----:B------:R1:W2:Y:S01]  /*0d20*/  @P2 LDG.E.128 R12, desc[UR4][R16.64] ;  /* 0x00000004100c2981 */ /* 0x0002a2000c1e1d00 */
[----:B------:R-:W-:Y:S02]  /*0d30*/  LEA.HI.X R33, R20, UR7, R21, 0x2, P4 ;  /* 0x0000000714217c11 */ /* 0x000fe4000a0f1415 */
[----:B------:R-:W-:-:S02]  /*0d40*/  CS2R R20, SRZ ;  /* 0x0000000000147805 */ /* 0x000fc4000001ff00 */
[----:B------:R-:W-:Y:S01]  /*0d50*/  LEA.HI.X R25, R22, UR7, R23, 0x2, P5 ;  /* 0x0000000716197c11 */ /* 0x000fe2000a8f1417 */
[----:B------:R-:W3:Y:S01]  /*0d60*/  @!P0 LDG.E.EL R52, desc[UR4][R26.64] ;  /* 0x000000041a348981 */ /* 0x000ee2000c2e1900 */
[----:B0-----:R-:W-:-:S03]  /*0d70*/  CS2R R18, SRZ ;  /* 0x0000000000127805 */ /* 0x001fc6000001ff00 */
[----:B------:R-:W3:Y:S01]  /*0d80*/  @!P0 LDG.E.EL R51, desc[UR4][R26.64] ;  /* 0x000000041a338981 */ /* 0x000ee2000c2e1900 */
[----:B-1----:R-:W-:Y:S02]  /*0d90*/  CS2R R16, SRZ ;  /* 0x0000000000107805 */ /* 0x002fe4000001ff00 */
[----:B------:R-:W-:Y:S01]  /*0da0*/  CS2R R22, SRZ ;  /* 0x0000000000167805 */ /* 0x000fe2000001ff00 */
[----:B------:R-:W3:Y:S04]  /*0db0*/  @!P0 LDG.E.EL R50, desc[UR4][R26.64] ;  /* 0x000000041a328981 */ /* 0x000ee8000c2e1900 */
[----:B------:R-:W3:Y:S04]  /*0dc0*/  @P2 LDG.E.128 R16, desc[UR4][R60.64] ;  /* 0x000000043c102981 */ /* 0x000ee8000c1e1d00 */
[----:B------:R2:W4:Y:S01]  /*0dd0*/  @P6 LDG.E.128 R20, desc[UR4][R24.64+-0x10000] ;  /* 0xff00000418146981 */ /* 0x000522000c1e1d00 */
[----:B------:R-:W-:-:S03]  /*0de0*/  ISETP.GT.AND P4, PT, R28, 0x597, !P0 ;  /* 0x000005971c00780c */ /* 0x000fc60004784270 */
[----:B------:R0:W4:Y:S01]  /*0df0*/  @!P0 LDG.E.EL R49, desc[UR4][R26.64] ;  /* 0x000000041a318981 */ /* 0x000122000c2e1900 */
[----:B------:R-:W-:Y:S02]  /*0e00*/  ISETP.GE.AND P5, PT, R28, 0x598, PT ;  /* 0x000005981c00780c */ /* 0x000fe40003fa6270 */
[----:B--2---:R-:W-:Y:S02]  /*0e10*/  SEL R25, R12, RZ, P2 ;  /* 0x000000ff0c197207 */ /* 0x004fe40001000000 */
[----:B------:R-:W-:Y:S02]  /*0e20*/  SEL R24, R13, RZ, P2 ;  /* 0x000000ff0d187207 */ /* 0x000fe40001000000 */
[----:B0-----:R-:W-:Y:S02]  /*0e30*/  SEL R26, R14, RZ, P2 ;  /* 0x000000ff0e1a7207 */ /* 0x001fe40001000000 */
[----:B------:R-:W-:Y:S02]  /*0e40*/  SEL R27, R15, RZ, P2 ;  /* 0x000000ff0f1b7207 */ /* 0x000fe40001000000 */
[----:B---3--:R-:W-:-:S02]  /*0e50*/  SEL R16, R16, RZ, P2 ;  /* 0x000000ff10107207 */ /* 0x008fc40001000000 */
[----:B------:R-:W-:Y:S02]  /*0e60*/  SEL R17, R17, RZ, P2 ;  /* 0x000000ff11117207 */ /* 0x000fe40001000000 */
[----:B------:R-:W-:Y:S02]  /*0e70*/  SEL R18, R18, RZ, P2 ;  /* 0x000000ff12127207 */ /* 0x000fe40001000000 */
[----:B------:R-:W-:Y:S02]  /*0e80*/  SEL R19, R19, RZ, P2 ;  /* 0x000000ff13137207 */ /* 0x000fe40001000000 */
[----:B------:R-:W-:Y:S02]  /*0e90*/  ISETP.GE.AND P2, PT, R28, 0x400, PT ;  /* 0x000004001c00780c */ /* 0x000fe40003f46270 */
[----:B----4-:R-:W-:Y:S02]  /*0ea0*/  SEL R12, R20, RZ, P6 ;  /* 0x000000ff140c7207 */ /* 0x010fe40003000000 */
[----:B------:R-:W-:-:S02]  /*0eb0*/  SEL R13, R21, RZ, P6 ;  /* 0x000000ff150d7207 */ /* 0x000fc40003000000 */
[----:B------:R-:W-:Y:S02]  /*0ec0*/  SEL R14, R22, RZ, P6 ;  /* 0x000000ff160e7207 */ /* 0x000fe40003000000 */
[----:B------:R-:W-:Y:S02]  /*0ed0*/  SEL R15, R23, RZ, P6 ;  /* 0x000000ff170f7207 */ /* 0x000fe40003000000 */
[----:B------:R-:W-:Y:S02]  /*0ee0*/  CS2R R28, SRZ ;  /* 0x00000000001c7805 */ /* 0x000fe4000001ff00 */
[----:B------:R-:W-:Y:S02]  /*0ef0*/  ISETP.LT.AND P6, PT, R31, 0x16c00, !P2 ;  /* 0x00016c001f00780c */ /* 0x000fe400057c1270 */
[----:B------:R-:W-:-:S06]  /*0f00*/  CS2R R30, SRZ ;  /* 0x00000000001e7805 */ /* 0x000fcc000001ff00 */
[----:B------:R-:W2:Y:S01]  /*0f10*/  @P4 LDG.E.128 R28, desc[UR4][R62.64+-0x6600] ;  /* 0xff9a00043e1c4981 */ /* 0x000ea2000c1e1d00 */
[----:B------:R-:W-:Y:S01]  /*0f20*/  FADD R16, R25, R16 ;  /* 0x0000001019107221 */ /* 0x000fe20000000000 */
[----:B------:R-:W-:Y:S01]  /*0f30*/  FADD R17, R24, R17 ;  /* 0x0000001118117221 */ /* 0x000fe20000000000 */
[----:B------:R-:W-:Y:S01]  /*0f40*/  FADD R18, R26, R18 ;  /* 0x000000121a127221 */ /* 0x000fe20000000000 */
[----:B------:R-:W-:Y:S01]  /*0f50*/  FADD R19, R27, R19 ;  /* 0x000000131b137221 */ /* 0x000fe20000000000 */
[----:B------:R-:W-:Y:S02]  /*0f60*/  CS2R R20, SRZ ;  /* 0x0000000000147805 */ /* 0x000fe4000001ff00 */
[----:B------:R-:W-:Y:S02]  /*0f70*/  CS2R R22, SRZ ;  /* 0x0000000000167805 */ /* 0x000fe4000001ff00 */
[----:B------:R-:W-:Y:S02]  /*0f80*/  CS2R R24, SRZ ;  /* 0x0000000000187805 */ /* 0x000fe4000001ff00 */
[----:B------:R-:W-:-:S02]  /*0f90*/  CS2R R26, SRZ ;  /* 0x00000000001a7805 */ /* 0x000fc4000001ff00 */
[----:B------:R-:W3:Y:S04]  /*0fa0*/  @P6 LDG.E.128 R20, desc[UR4][R62.64] ;  /* 0x000000043e146981 */ /* 0x000ee8000c1e1d00 */
[----:B------:R0:W4:Y:S02]  /*0fb0*/  @P6 LDG.E.128 R24, desc[UR4][R34.64] ;  /* 0x0000000422186981 */ /* 0x000124000c1e1d00 */
[----:B0-----:R-:W-:Y:S02]  /*0fc0*/  CS2R R34, SRZ ;  /* 0x0000000000227805 */ /* 0x001fe4000001ff00 */
[----:B--2---:R-:W-:Y:S01]  /*0fd0*/  @P5 SEL R12, R28, RZ, P4 ;  /* 0x000000ff1c0c5207 */ /* 0x004fe20002000000 */
[----:B------:R-:W-:Y:S01]  /*0fe0*/  VIADD R28, R57, 0xfffffc00 ;  /* 0xfffffc00391c7836 */ /* 0x000fe20000000000 */
[----:B------:R-:W-:-:S02]  /*0ff0*/  @P5 SEL R15, R31, RZ, P4 ;  /* 0x000000ff1f0f5207 */ /* 0x000fc40002000000 */
[----:B------:R-:W-:Y:S02]  /*1000*/  @P5 SEL R14, R30, RZ, P4 ;  /* 0x000000ff1e0e5207 */ /* 0x000fe40002000000 */
[----:B------:R-:W-:Y:S02]  /*1010*/  @P5 SEL R13, R29, RZ, P4 ;  /* 0x000000ff1d0d5207 */ /* 0x000fe40002000000 */
[----:B------:R-:W-:Y:S02]  /*1020*/  ISETP.LT.U32.AND P5, PT, R28, 0x198, !P1 ;  /* 0x000001981c00780c */ /* 0x000fe40004fa1070 */
[----:B------:R-:W-:Y:S02]  /*1030*/  CS2R R28, SRZ ;  /* 0x00000000001c7805 */ /* 0x000fe4000001ff00 */
[----:B------:R-:W-:Y:S02]  /*1040*/  CS2R R30, SRZ ;  /* 0x00000000001e7805 */ /* 0x000fe4000001ff00 */
[----:B------:R-:W-:-:S07]  /*1050*/  ISETP.GT.AND P4, PT, R57, 0x597, !P1 ;  /* 0x000005973900780c */ /* 0x000fce0004f84270 */
[----:B------:R0:W2:Y:S02]  /*1060*/  @P5 LDG.E.128 R28, desc[UR4][R32.64+-0x10000] ;  /* 0xff000004201c5981 */ /* 0x0000a4000c1e1d00 */
[----:B0-----:R-:W-:-:S06]  /*1070*/  CS2R R32, SRZ ;  /* 0x0000000000207805 */ /* 0x001fcc000001ff00 */
[----:B------:R-:W5:Y:S01]  /*1080*/  @P4 LDG.E.128 R32, desc[UR4][R60.64+-0x6600] ;  /* 0xff9a00043c204981 */ /* 0x000f62000c1e1d00 */
[----:B---3--:R-:W-:Y:S02]  /*1090*/  SEL R58, R23, RZ, P6 ;  /* 0x000000ff173a7207 */ /* 0x008fe40003000000 */
[----:B----4-:R-:W-:Y:S02]  /*10a0*/  SEL R27, R27, RZ, P6 ;  /* 0x000000ff1b1b7207 */ /* 0x010fe40003000000 */
[----:B------:R-:W-:-:S03]  /*10b0*/  SEL R20, R20, RZ, P6 ;  /* 0x000000ff14147207 */ /* 0x000fc60003000000 */
[----:B------:R-:W-:Y:S01]  /*10c0*/  @!P2 FADD R15, R27, R58 ;  /* 0x0000003a1b0fa221 */ /* 0x000fe20000000000 */
[----:B------:R-:W-:Y:S02]  /*10d0*/  SEL R58, R21, RZ, P6 ;  /* 0x000000ff153a7207 */ /* 0x000fe40003000000 */
[----:B------:R-:W-:Y:S02]  /*10e0*/  SEL R21, R24, RZ, P6 ;  /* 0x000000ff18157207 */ /* 0x000fe40003000000 */
[----:B------:R-:W-:Y:S02]  /*10f0*/  SEL R23, R22, RZ, P6 ;  /* 0x000000ff16177207 */ /* 0x000fe40003000000 */
[----:B------:R-:W-:Y:S01]  /*1100*/  SEL R26, R26, RZ, P6 ;  /* 0x000000ff1a1a7207 */ /* 0x000fe20003000000 */
[----:B------:R-:W-:Y:S01]  /*1110*/  @!P2 FADD R12, R21, R20 ;  /* 0x00000014150ca221 */ /* 0x000fe20000000000 */
[----:B------:R-:W-:-:S03]  /*1120*/  SEL R25, R25, RZ, P6 ;  /* 0x000000ff19197207 */ /* 0x000fc60003000000 */
[----:B------:R-:W-:Y:S01]  /*1130*/  FADD R21, R12, -R52 ;  /* 0x800000340c157221 */ /* 0x000fe20000000000 */
[----:B------:R-:W-:Y:S01]  /*1140*/  @!P2 FADD R14, R26, R23 ;  /* 0x000000171a0ea221 */ /* 0x000fe20000000000 */
[----:B------:R-:W-:Y:S02]  /*1150*/  @!P2 FADD R13, R25, R58 ;  /* 0x0000003a190da221 */ /* 0x000fe40000000000 */
[----:B------:R-:W-:Y:S01]  /*1160*/  FMUL R21, R2, R21 ;  /* 0x0000001502157220 */ /* 0x000fe20000400000 */
[----:B------:R-:W-:Y:S01]  /*1170*/  FADD R50, R14, -R50 ;  /* 0x800000320e327221 */ /* 0x000fe20000000000 */
[----:B------:R-:W-:Y:S01]  /*1180*/  ISETP.GE.AND P2, PT, R57, 0x598, PT ;  /* 0x000005983900780c */ /* 0x000fe20003f46270 */
[----:B------:R-:W-:Y:S01]  /*1190*/  FADD R51, R13, -R51 ;  /* 0x800000330d337221 */ /* 0x000fe20000000000 */
[----:B------:R-:W-:Y:S01]  /*11a0*/  FFMA R10, R21, R10, R42 ;  /* 0x0000000a150a7223 */ /* 0x000fe2000000002a */
[----:B------:R-:W-:Y:S01]  /*11b0*/  FMUL R23, R3, R50 ;  /* 0x0000003203177220 */ /* 0x000fe20000400000 */
[----:B------:R-:W0:Y:S01]  /*11c0*/  LDC.64 R20, c[0x0][0x248] ;  /* 0x00009200ff147b82 */ /* 0x000e220000000a00 */
[----:B------:R-:W-:-:S07]  /*11d0*/  FMUL R0, R0, R51 ;  /* 0x0000003300007220 */ /* 0x000fce0000400000 */
[----:B------:R-:W1:Y:S01]  /*11e0*/  LDC.64 R2, c[0x0][0x250] ;  /* 0x00009400ff027b82 */ /* 0x000e620000000a00 */
[----:B------:R-:W-:Y:S01]  /*11f0*/  FFMA R11, R0, R11, R43 ;  /* 0x0000000b000b7223 */ /* 0x000fe2000000002b */
[----:B------:R-:W-:-:S04]  /*1200*/  FADD R49, R15, -R49 ;  /* 0x800000310f317221 */ /* 0x000fc80000000000 */
[----:B------:R-:W-:Y:S01]  /*1210*/  FMUL R4, R4, R49 ;  /* 0x0000003104047220 */ /* 0x000fe20000400000 */
[----:B------:R-:W-:-:S03]  /*1220*/  FFMA R23, R23, R36, R44 ;  /* 0x0000002417177223 */ /* 0x000fc6000000002c */
[----:B------:R-:W-:Y:S01]  /*1230*/  FFMA R4, R4, R37, R45 ;  /* 0x0000002504047223 */ /* 0x000fe2000000002d */
[----:B0-----:R-:W-:-:S04]  /*1240*/  IMAD.WIDE R20, R59, 0x4, R20 ;  /* 0x000000043b147825 */ /* 0x001fc800078e0214 */
[----:B-1----:R-:W-:Y:S01]  /*1250*/  IMAD.WIDE R2, R59, 0x4, R2 ;  /* 0x000000043b027825 */ /* 0x002fe200078e0202 */
[----:B------:R0:W-:Y:S01]  /*1260*/  @!P0 STG.E.128 desc[UR4][R20.64+0x800], R12 ;  /* 0x0008000c14008986 */ /* 0x0001e2000c101d04 */
[----:B--2---:R-:W-:Y:S02]  /*1270*/  SEL R28, R28, RZ, P5 ;  /* 0x000000ff1c1c7207 */ /* 0x004fe40002800000 */
[----:B------:R-:W-:Y:S02]  /*1280*/  SEL R29, R29, RZ, P5 ;  /* 0x000000ff1d1d7207 */ /* 0x000fe40002800000 */
[----:B------:R-:W-:Y:S02]  /*1290*/  SEL R30, R30, RZ, P5 ;  /* 0x000000ff1e1e7207 */ /* 0x000fe40002800000 */
[----:B------:R-:W-:Y:S02]  /*12a0*/  SEL R31, R31, RZ, P5 ;  /* 0x000000ff1f1f7207 */ /* 0x000fe40002800000 */
[----:B-----5:R-:W-:-:S02]  /*12b0*/  SEL R25, R32, RZ, P4 ;  /* 0x000000ff20197207 */ /* 0x020fc40002000000 */
[----:B------:R-:W-:Y:S02]  /*12c0*/  SEL R24, R35, RZ, P4 ;  /* 0x000000ff23187207 */ /* 0x000fe40002000000 */
[----:B------:R-:W-:Y:S02]  /*12d0*/  SEL R27, R34, RZ, P4 ;  /* 0x000000ff221b7207 */ /* 0x000fe40002000000 */
[----:B------:R-:W-:Y:S02]  /*12e0*/  SEL R22, R33, RZ, P4 ;  /* 0x000000ff21167207 */ /* 0x000fe40002000000 */
[----:B------:R-:W-:Y:S02]  /*12f0*/  @P3 SEL R16, R28, R25, !P2 ;  /* 0x000000191c103207 */ /* 0x000fe40005000000 */
[----:B------:R-:W-:Y:S02]  /*1300*/  @P3 SEL R19, R31, R24, !P2 ;  /* 0x000000181f133207 */ /* 0x000fe40005000000 */
[----:B------:R-:W-:-:S02]  /*1310*/  @P3 SEL R18, R30, R27, !P2 ;  /* 0x0000001b1e123207 */ /* 0x000fc40005000000 */
[----:B------:R-:W-:Y:S01]  /*1320*/  @P3 SEL R17, R29, R22, !P2 ;  /* 0x000000161d113207 */ /* 0x000fe20005000000 */
[----:B------:R-:W-:Y:S01]  /*1330*/  FADD R25, R16, -R56 ;  /* 0x8000003810197221 */ /* 0x000fe20000000000 */
[----:B------:R-:W-:Y:S01]  /*1340*/  FADD R22, R19, -R53 ;  /* 0x8000003513167221 */ /* 0x000fe20000000000 */
[----:B------:R-:W-:Y:S02]  /*1350*/  FADD R27, R18, -R54 ;  /* 0x80000036121b7221 */ /* 0x000fe40000000000 */
[----:B------:R-:W-:Y:S01]  /*1360*/  FADD R0, R17, -R55 ;  /* 0x8000003711007221 */ /* 0x000fe20000000000 */
[----:B------:R-:W-:Y:S01]  /*1370*/  FMUL R25, R8, R25 ;  /* 0x0000001908197220 */ /* 0x000fe20000400000 */
[----:B------:R-:W-:Y:S01]  /*1380*/  FMUL R22, R7, R22 ;  /* 0x0000001607167220 */ /* 0x000fe20000400000 */
[----:B------:R-:W-:Y:S01]  /*1390*/  FMUL R27, R6, R27 ;  /* 0x0000001b061b7220 */ /* 0x000fe20000400000 */
[----:B------:R-:W-:Y:S01]  /*13a0*/  FMUL R0, R5, R0 ;  /* 0x0000000005007220 */ /* 0x000fe20000400000 */
[----:B------:R-:W-:Y:S01]  /*13b0*/  FFMA R38, R25, R48, R38 ;  /* 0x0000003019267223 */ /* 0x000fe20000000026 */
[----:B------:R-:W-:Y:S01]  /*13c0*/  FFMA R9, R22, R9, R41 ;  /* 0x0000000916097223 */ /* 0x000fe20000000029 */
[----:B------:R-:W-:Y:S01]  /*13d0*/  FFMA R40, R27, R46, R40 ;  /* 0x0000002e1b287223 */ /* 0x000fe20000000028 */
[----:B------:R-:W-:-:S02]  /*13e0*/  FFMA R0, R0, R47, R39 ;  /* 0x0000002f00007223 */ /* 0x000fc40000000027 */
[----:B------:R-:W-:Y:S02]  /*13f0*/  FSETP.GEU.AND P5, PT, R38, RZ, PT ;  /* 0x000000ff2600720b */ /* 0x000fe40003fae000 */
[C---:B------:R-:W-:Y:S02]  /*1400*/  FSETP.GEU.AND P2, PT, R9.reuse, RZ, PT ;  /* 0x000000ff0900720b */ /* 0x040fe40003f4e000 */
[----:B------:R-:W-:Y:S02]  /*1410*/  FSETP.GEU.AND P3, PT, R40, RZ, PT ;  /* 0x000000ff2800720b */ /* 0x000fe40003f6e000 */
[----:B------:R-:W-:Y:S02]  /*1420*/  FSETP.GEU.AND P4, PT, R0, RZ, PT ;  /* 0x000000ff0000720b */ /* 0x000fe40003f8e000 */
[----:B------:R-:W-:Y:S02]  /*1430*/  SEL R27, R9, RZ, P2 ;  /* 0x000000ff091b7207 */ /* 0x000fe40001000000 */
[----:B------:R-:W-:-:S02]  /*1440*/  SEL R26, R40, RZ, P3 ;  /* 0x000000ff281a7207 */ /* 0x000fc40001800000 */
[----:B------:R-:W-:Y:S02]  /*1450*/  SEL R25, R0, RZ, P4 ;  /* 0x000000ff00197207 */ /* 0x000fe40002000000 */
[----:B------:R-:W-:Y:S01]  /*1460*/  SEL R24, R38, RZ, P5 ;  /* 0x000000ff26187207 */ /* 0x000fe20002800000 */
[----:B------:R0:W-:Y:S01]  /*1470*/  @!P1 STG.E.128 desc[UR4][R20.64], R16 ;  /* 0x0000001014009986 */ /* 0x0001e2000c101d04 */
[----:B------:R-:W-:-:S03]  /*1480*/  FSETP.GEU.AND P2, PT, R23, RZ, PT ;  /* 0x000000ff1700720b */ /* 0x000fc60003f4e000 */
[----:B------:R0:W-:Y:S01]  /*1490*/  @!P1 STG.E.128 desc[UR4][R2.64], R24 ;  /* 0x0000001802009986 */ /* 0x0001e2000c101d04 */
[----:B------:R-:W-:Y:S02]  /*14a0*/  FSETP.GEU.AND P1, PT, R4, RZ, PT ;  /* 0x000000ff0400720b */ /* 0x000fe40003f2e000 */
[----:B------:R-:W-:Y:S02]  /*14b0*/  FSETP.GEU.AND P3, PT, R11, RZ, PT ;  /* 0x000000ff0b00720b */ /* 0x000fe40003f6e000 */
[----:B------:R-:W-:Y:S02]  /*14c0*/  FSETP.GEU.AND P4, PT, R10, RZ, PT ;  /* 0x000000ff0a00720b */ /* 0x000fe40003f8e000 */
[----:B------:R-:W-:Y:S02]  /*14d0*/  SEL R7, R4, RZ, P1 ;  /* 0x000000ff04077207 */ /* 0x000fe40000800000 */
[----:B------:R-:W-:Y:S02]  /*14e0*/  SEL R6, R23, RZ, P2 ;  /* 0x000000ff17067207 */ /* 0x000fe40001000000 */
[----:B------:R-:W-:-:S02]  /*14f0*/  SEL R5, R11, RZ, P3 ;  /* 0x000000ff0b057207 */ /* 0x000fc40001800000 */
[----:B------:R-:W-:Y:S01]  /*1500*/  SEL R4, R10, RZ, P4 ;  /* 0x000000ff0a047207 */ /* 0x000fe20002000000 */
[----:B0-----:R-:W-:Y:S06]  /*1510*/  @P0 EXIT ;  /* 0x000000000000094d */ /* 0x001fec0003800000 */
[----:B------:R-:W-:Y:S01]  /*1520*/  STG.E.128 desc[UR4][R2.64+0x800], R4 ;  /* 0x0008000402007986 */ /* 0x000fe2000c101d04 */
[----:B------:R-:W-:Y:S05]  /*1530*/  EXIT ;  /* 0x000000000000794d */ /* 0x000fea0003800000 */
.L_x_0:
[----:B------:R-:W-:-:S00]  /*1540*/  BRA `(.L_x_0) ;  /* 0xfffffffc00fc7947 */ /* 0x000fc0000383ffff */
[----:B------:R-:W-:-:S00]  /*1550*/  NOP ;  /* 0x0000000000007918 */ /* 0x000fc00000000000 */
        /* <DEDUP_REMOVED lines=10> */
.L_x_1:


//--------------------- .nv.global.init           --------------------------
	.section	.nv.global.init,"aw",@progbits
.nv.global.init:
	.type		_$_str,@object
	.size		_$_str,(_$_str_$_2 - _$_str)
_$_str:
        /*0000*/ 	.byte	0x5f, 0x5f, 0x43, 0x55, 0x44, 0x41, 0x5f, 0x46, 0x54, 0x5a, 0x00
	.type		_$_str_$_2,@object
	.size		_$_str_$_2,(.L_1 - _$_str_$_2)
_$_str_$_2:
        /*000b*/ 	.byte	0x5f, 0x5f, 0x43, 0x55, 0x44, 0x41, 0x5f, 0x50, 0x52, 0x45, 0x43, 0x5f, 0x53, 0x51, 0x52, 0x54
        /*001b*/ 	.byte	0x00
.L_1:


//--------------------- .nv.constant0.triton_poi_fused__native_batch_norm_legit_no_training_cat_relu_43 --------------------------
	.section	.nv.constant0.triton_poi_fused__native_batch_norm_legit_no_training_cat_relu_43,"a",@progbits
	.sectionflags	@""
	.align	4
.nv.constant0.triton_poi_fused__native_batch_norm_legit_no_training_cat_relu_43:
	.zero		604
